//
// Generated by NVIDIA NVVM Compiler
//
// Compiler Build ID: CL-36424714
// Cuda compilation tools, release 13.0, V13.0.88
// Based on NVVM 20.0.0
//

.version 9.0
.target sm_100
.address_size 64

	// .globl	_Z9addKernelPfS_S_i

.visible .entry _Z9addKernelPfS_S_i(
	.param .u64 .ptr .align 1 _Z9addKernelPfS_S_i_param_0,
	.param .u64 .ptr .align 1 _Z9addKernelPfS_S_i_param_1,
	.param .u64 .ptr .align 1 _Z9addKernelPfS_S_i_param_2,
	.param .u32 _Z9addKernelPfS_S_i_param_3
)
{
	.reg .pred 	%p<2>;
	.reg .b32 	%r<12>;
	.reg .b32 	%f<4>;
	.reg .b64 	%rd<11>;

	ld.param.u64 	%rd1, [_Z9addKernelPfS_S_i_param_0];
	ld.param.u64 	%rd2, [_Z9addKernelPfS_S_i_param_1];
	ld.param.u64 	%rd3, [_Z9addKernelPfS_S_i_param_2];
	ld.param.u32 	%r2, [_Z9addKernelPfS_S_i_param_3];
	mov.u32 	%r3, %tid.x;
	mov.u32 	%r4, %ntid.x;
	mov.u32 	%r5, %ctaid.x;
	mad.lo.s32 	%r6, %r4, %r5, %r3;
	mov.u32 	%r7, %tid.y;
	mov.u32 	%r8, %ntid.y;
	mov.u32 	%r9, %ctaid.y;
	mad.lo.s32 	%r10, %r8, %r9, %r7;
	mad.lo.s32 	%r1, %r2, %r10, %r6;
	max.u32 	%r11, %r10, %r6;
	setp.ge.u32 	%p1, %r11, %r2;
	@%p1 bra 	$L__BB0_2;
	cvta.to.global.u64 	%rd4, %rd1;
	cvta.to.global.u64 	%rd5, %rd2;
	cvta.to.global.u64 	%rd6, %rd3;
	mul.wide.u32 	%rd7, %r1, 4;
	add.s64 	%rd8, %rd4, %rd7;
	ld.global.f32 	%f1, [%rd8];
	add.s64 	%rd9, %rd5, %rd7;
	ld.global.f32 	%f2, [%rd9];
	add.f32 	%f3, %f1, %f2;
	add.s64 	%rd10, %rd6, %rd7;
	st.global.f32 	[%rd10], %f3;
$L__BB0_2:
	ret;

}


// ===== COMPILED SASS (sm_100) =====

	.target	sm_100

	.elftype	@"ET_EXEC"


//--------------------- .note.nv.tkinfo           --------------------------
	.section	.note.nv.tkinfo,"",@"SHT_NOTE"
	.sectionflags	@"SHF_NOTE_NV_TKINFO"
	.tkinfo
        /*0018*/ 	.word	0x00000002
        /*0030*/ 	.string	""
        /*0030*/ 	.string	"ptxas"
        /*0030*/ 	.string	"Cuda compilation tools, release 13.0, V13.0.88"
        /*0030*/ 	.string	"Build cuda_13.0.r13.0/compiler.36424714_0"
        /*0030*/ 	.string	"-arch sm_100 -m 64 "



//--------------------- .note.nv.cuinfo           --------------------------
	.section	.note.nv.cuinfo,"",@"SHT_NOTE"
	.sectionflags	@"SHF_NOTE_NV_CUINFO"
        /*0018*/ 	.short	0x0002
        /*001a*/ 	.short	0x0064
        /*001c*/ 	.short	0x0082
	.zero		2


//--------------------- .nv.info                  --------------------------
	.section	.nv.info,"",@"SHT_CUDA_INFO"
	.align	4


	//----- nvinfo : EIATTR_REGCOUNT
	.align		4
        /*0000*/ 	.byte	0x04, 0x2f
        /*0002*/ 	.short	(.L_1 - .L_0)
	.align		4
.L_0:
        /*0004*/ 	.word	index@(_Z9addKernelPfS_S_i)
        /*0008*/ 	.word	0x0000000c


	//----- nvinfo : EIATTR_FRAME_SIZE
	.align		4
.L_1:
        /*000c*/ 	.byte	0x04, 0x11
        /*000e*/ 	.short	(.L_3 - .L_2)
	.align		4
.L_2:
        /*0010*/ 	.word	index@(_Z9addKernelPfS_S_i)
        /*0014*/ 	.word	0x00000000


	//----- nvinfo : EIATTR_MIN_STACK_SIZE
	.align		4
.L_3:
        /*0018*/ 	.byte	0x04, 0x12
        /*001a*/ 	.short	(.L_5 - .L_4)
	.align		4
.L_4:
        /*001c*/ 	.word	index@(_Z9addKernelPfS_S_i)
        /*0020*/ 	.word	0x00000000
.L_5:


//--------------------- .nv.compat                --------------------------
	.section	.nv.compat,"",@"SHT_CUDA_COMPAT_INFO"
	.align	4
        /*0000*/ 	.byte	0x02, 0x09, 0x00, 0x00, 0x02, 0x02, 0x01, 0x00, 0x02, 0x05, 0x05, 0x00, 0x03, 0x07, 0x01, 0x01
        /*0010*/ 	.byte	0x02, 0x03, 0x00, 0x00, 0x02, 0x06, 0x01, 0x00, 0x04, 0x0b, 0x08, 0x00, 0x09, 0x00, 0x00, 0x00
        /*0020*/ 	.byte	0x00, 0x00, 0x00, 0x00


//--------------------- .nv.info._Z9addKernelPfS_S_i --------------------------
	.section	.nv.info._Z9addKernelPfS_S_i,"",@"SHT_CUDA_INFO"
	.sectionflags	@""
	.align	4


	//----- nvinfo : EIATTR_CUDA_API_VERSION
	.align		4
        /*0000*/ 	.byte	0x04, 0x37
        /*0002*/ 	.short	(.L_7 - .L_6)
.L_6:
        /*0004*/ 	.word	0x00000082


	//----- nvinfo : EIATTR_KPARAM_INFO
	.align		4
.L_7:
        /*0008*/ 	.byte	0x04, 0x17
        /*000a*/ 	.short	(.L_9 - .L_8)
.L_8:
        /*000c*/ 	.word	0x00000000
        /*0010*/ 	.short	0x0003
        /*0012*/ 	.short	0x0018
        /*0014*/ 	.byte	0x00, 0xf0, 0x11, 0x00


	//----- nvinfo : EIATTR_KPARAM_INFO
	.align		4
.L_9:
        /*0018*/ 	.byte	0x04, 0x17
        /*001a*/ 	.short	(.L_11 - .L_10)
.L_10:
        /*001c*/ 	.word	0x00000000
        /*0020*/ 	.short	0x0002
        /*0022*/ 	.short	0x0010
        /*0024*/ 	.byte	0x00, 0xf5, 0x21, 0x00


	//----- nvinfo : EIATTR_KPARAM_INFO
	.align		4
.L_11:
        /*0028*/ 	.byte	0x04, 0x17
        /*002a*/ 	.short	(.L_13 - .L_12)
.L_12:
        /*002c*/ 	.word	0x00000000
        /*0030*/ 	.short	0x0001
        /*0032*/ 	.short	0x0008
        /*0034*/ 	.byte	0x00, 0xf5, 0x21, 0x00


	//----- nvinfo : EIATTR_KPARAM_INFO
	.align		4
.L_13:
        /*0038*/ 	.byte	0x04, 0x17
        /*003a*/ 	.short	(.L_15 - .L_14)
.L_14:
        /*003c*/ 	.word	0x00000000
        /*0040*/ 	.short	0x0000
        /*0042*/ 	.short	0x0000
        /*0044*/ 	.byte	0x00, 0xf5, 0x21, 0x00


	//----- nvinfo : EIATTR_SPARSE_MMA_MASK
	.align		4
.L_15:
        /*0048*/ 	.byte	0x03, 0x50
        /*004a*/ 	.short	0x0000


	//----- nvinfo : EIATTR_MAXREG_COUNT
	.align		4
        /*004c*/ 	.byte	0x03, 0x1b
        /*004e*/ 	.short	0x00ff


	//----- nvinfo : EIATTR_MERCURY_ISA_VERSION
	.align		4
        /*0050*/ 	.byte	0x03, 0x5f
        /*0052*/ 	.short	0x0101


	//----- nvinfo : EIATTR_VRC_CTA_INIT_COUNT
	.align		4
        /*0054*/ 	.byte	0x02, 0x4a
	.zero		1
	.zero		1


	//----- nvinfo : EIATTR_EXIT_INSTR_OFFSETS
	.align		4
        /*0058*/ 	.byte	0x04, 0x1c
        /*005a*/ 	.short	(.L_17 - .L_16)


	//   ....[0]....
.L_16:
        /*005c*/ 	.word	0x000000d0


	//   ....[1]....
        /*0060*/ 	.word	0x00000190


	//----- nvinfo : EIATTR_CBANK_PARAM_SIZE
	.align		4
.L_17:
        /*0064*/ 	.byte	0x03, 0x19
        /*0066*/ 	.short	0x001c


	//----- nvinfo : EIATTR_PARAM_CBANK
	.align		4
        /*0068*/ 	.byte	0x04, 0x0a
        /*006a*/ 	.short	(.L_19 - .L_18)
	.align		4
.L_18:
        /*006c*/ 	.word	index@(.nv.constant0._Z9addKernelPfS_S_i)
        /*0070*/ 	.short	0x0380
        /*0072*/ 	.short	0x001c


	//----- nvinfo : EIATTR_SW_WAR
	.align		4
.L_19:
        /*0074*/ 	.byte	0x04, 0x36
        /*0076*/ 	.short	(.L_21 - .L_20)
.L_20:
        /*0078*/ 	.word	0x00000008
.L_21:


//--------------------- .nv.callgraph             --------------------------
	.section	.nv.callgraph,"",@"SHT_CUDA_CALLGRAPH"
	.align	4
	.sectionentsize	8
	.align		4
        /*0000*/ 	.word	0x00000000
	.align		4
        /*0004*/ 	.word	0xffffffff
	.align		4
        /*0008*/ 	.word	0x00000000
	.align		4
        /*000c*/ 	.word	0xfffffffe
	.align		4
        /*0010*/ 	.word	0x00000000
	.align		4
        /*0014*/ 	.word	0xfffffffd
	.align		4
        /*0018*/ 	.word	0x00000000
	.align		4
        /*001c*/ 	.word	0xfffffffc


//--------------------- .text._Z9addKernelPfS_S_i --------------------------
	.section	.text._Z9addKernelPfS_S_i,"ax",@progbits
	.align	128
        .global         _Z9addKernelPfS_S_i
        .type           _Z9addKernelPfS_S_i,@function
        .size           _Z9addKernelPfS_S_i,(.L_x_1 - _Z9addKernelPfS_S_i)
        .other          _Z9addKernelPfS_S_i,@"STO_CUDA_ENTRY STV_DEFAULT"
_Z9addKernelPfS_S_i:
.text._Z9addKernelPfS_S_i:
[----:B------:R-:W-:Y:S01]  /*0000*/  LDC R1, c[0x0][0x37c] ;  /* 0x0000df00ff017b82 */ /* 0x000fe20000000800 */
[----:B------:R-:W0:Y:S01]  /*0010*/  S2R R0, SR_TID.X ;  /* 0x0000000000007919 */ /* 0x000e220000002100 */
[----:B------:R-:W0:Y:S01]  /*0020*/  LDCU UR4, c[0x0][0x360] ;  /* 0x00006c00ff0477ac */ /* 0x000e220008000800 */
[----:B------:R-:W0:Y:S01]  /*0030*/  S2R R3, SR_CTAID.X ;  /* 0x0000000000037919 */ /* 0x000e220000002500 */
[----:B------:R-:W1:Y:S01]  /*0040*/  LDCU UR5, c[0x0][0x364] ;  /* 0x00006c80ff0577ac */ /* 0x000e620008000800 */
[----:B------:R-:W1:Y:S01]  /*0050*/  S2R R2, SR_TID.Y ;  /* 0x0000000000027919 */ /* 0x000e620000002200 */
[----:B------:R-:W2:Y:S01]  /*0060*/  LDCU UR6, c[0x0][0x398] ;  /* 0x00007300ff0677ac */ /* 0x000ea20008000800 */
[----:B------:R-:W1:Y:S01]  /*0070*/  S2R R5, SR_CTAID.Y ;  /* 0x0000000000057919 */ /* 0x000e620000002600 */
[----:B0-----:R-:W-:Y:S02]  /*0080*/  IMAD R0, R3, UR4, R0 ;  /* 0x0000000403007c24 */ /* 0x001fe4000f8e0200 */
[----:B-1----:R-:W-:-:S04]  /*0090*/  IMAD R3, R5, UR5, R2 ;  /* 0x0000000505037c24 */ /* 0x002fc8000f8e0202 */
[----:B--2---:R-:W-:Y:S01]  /*00a0*/  IMAD R9, R3, UR6, R0 ;  /* 0x0000000603097c24 */ /* 0x004fe2000f8e0200 */
[----:B------:R-:W-:-:S04]  /*00b0*/  VIMNMX.U32 R2, PT, PT, R0, R3, !PT ;  /* 0x0000000300027248 */ /* 0x000fc80007fe0000 */
[----:B------:R-:W-:-:S13]  /*00c0*/  ISETP.GE.U32.AND P0, PT, R2, UR6, PT ;  /* 0x0000000602007c0c */ /* 0x000fda000bf06070 */
[----:B------:R-:W-:Y:S05]  /*00d0*/  @P0 EXIT ;  /* 0x000000000000094d */ /* 0x000fea0003800000 */
[----:B------:R-:W0:Y:S01]  /*00e0*/  LDC.64 R2, c[0x0][0x380] ;  /* 0x0000e000ff027b82 */ /* 0x000e220000000a00 */
[----:B------:R-:W1:Y:S07]  /*00f0*/  LDCU.64 UR4, c[0x0][0x358] ;  /* 0x00006b00ff0477ac */ /* 0x000e6e0008000a00 */
[----:B------:R-:W2:Y:S08]  /*0100*/  LDC.64 R4, c[0x0][0x388] ;  /* 0x0000e200ff047b82 */ /* 0x000eb00000000a00 */
[----:B------:R-:W3:Y:S01]  /*0110*/  LDC.64 R6, c[0x0][0x390] ;  /* 0x0000e400ff067b82 */ /* 0x000ee20000000a00 */
[----:B0-----:R-:W-:-:S06]  /*0120*/  IMAD.WIDE.U32 R2, R9, 0x4, R2 ;  /* 0x0000000409027825 */ /* 0x001fcc00078e0002 */
[----:B-1----:R-:W4:Y:S01]  /*0130*/  LDG.E R2, desc[UR4][R2.64] ;  /* 0x0000000402027981 */ /* 0x002f22000c1e1900 */
[----:B--2---:R-:W-:-:S06]  /*0140*/  IMAD.WIDE.U32 R4, R9, 0x4, R4 ;  /* 0x0000000409047825 */ /* 0x004fcc00078e0004 */
[----:B------:R-:W4:Y:S01]  /*0150*/  LDG.E R5, desc[UR4][R4.64] ;  /* 0x0000000404057981 */ /* 0x000f22000c1e1900 */
[----:B---3--:R-:W-:-:S04]  /*0160*/  IMAD.WIDE.U32 R6, R9, 0x4, R6 ;  /* 0x0000000409067825 */ /* 0x008fc800078e0006 */
[----:B----4-:R-:W-:-:S05]  /*0170*/  FADD R9, R2, R5 ;  /* 0x0000000502097221 */ /* 0x010fca0000000000 */
[----:B------:R-:W-:Y:S01]  /*0180*/  STG.E desc[UR4][R6.64], R9 ;  /* 0x0000000906007986 */ /* 0x000fe2000c101904 */
[----:B------:R-:W-:Y:S05]  /*0190*/  EXIT ;  /* 0x000000000000794d */ /* 0x000fea0003800000 */
.L_x_0:
[----:B------:R-:W-:-:S00]  /*01a0*/  BRA `(.L_x_0) ;  /* 0xfffffffc00fc7947 */ /* 0x000fc0000383ffff */
[----:B------:R-:W-:-:S00]  /*01b0*/  NOP ;  /* 0x0000000000007918 */ /* 0x000fc00000000000 */
        /* <DEDUP_REMOVED lines=12> */
.L_x_1:


//--------------------- .nv.shared.reserved.0     --------------------------
	.section	.nv.shared.reserved.0,"aw",@nobits
	.weak		__nv_reservedSMEM_offset_0_alias
	.size		__nv_reservedSMEM_offset_0_alias, 0, 64
	.other		__nv_reservedSMEM_offset_0_alias,@"STO_CUDA_RESERVED_SHARED STV_DEFAULT"
__nv_reservedSMEM_offset_0_alias:
	.zero		0
	.zero		64


//--------------------- .nv.constant0._Z9addKernelPfS_S_i --------------------------
	.section	.nv.constant0._Z9addKernelPfS_S_i,"a",@progbits
	.sectionflags	@""
	.align	4
.nv.constant0._Z9addKernelPfS_S_i:
	.zero		924


//--------------------- SYMBOLS --------------------------

	.type		.nv.reservedSmem.offset0,@object
	.size		.nv.reservedSmem.offset0,0x4
